	.headerflags	@"EF_CUDA_TEXMODE_UNIFIED EF_CUDA_64BIT_ADDRESS EF_CUDA_SM89 EF_CUDA_VIRTUAL_SM(EF_CUDA_SM89)"
	.elftype	@"ET_EXEC"


//--------------------- .nv.info                  --------------------------
	.section	.nv.info,"",@"SHT_CUDA_INFO"
	.align	4


	//----- nvinfo : EIATTR_REGCOUNT
	.align		4
        /*0000*/ 	.byte	0x04, 0x2f
        /*0002*/ 	.short	(.L_2 - .L_1)
	.align		4
.L_1:
        /*0004*/ 	.word	index@(triton__0d1d2d3d4d5d6d7d8910de11)
        /*0008*/ 	.word	0x00000038


	//----- nvinfo : EIATTR_MAX_STACK_SIZE
	.align		4
.L_2:
        /*000c*/ 	.byte	0x04, 0x23
        /*000e*/ 	.short	(.L_4 - .L_3)
	.align		4
.L_3:
        /*0010*/ 	.word	index@(triton__0d1d2d3d4d5d6d7d8910de11)
        /*0014*/ 	.word	0x00000000


	//----- nvinfo : EIATTR_MIN_STACK_SIZE
	.align		4
.L_4:
        /*0018*/ 	.byte	0x04, 0x12
        /*001a*/ 	.short	(.L_6 - .L_5)
	.align		4
.L_5:
        /*001c*/ 	.word	index@(triton__0d1d2d3d4d5d6d7d8910de11)
        /*0020*/ 	.word	0x00000000


	//----- nvinfo : EIATTR_FRAME_SIZE
	.align		4
.L_6:
        /*0024*/ 	.byte	0x04, 0x11
        /*0026*/ 	.short	(.L_8 - .L_7)
	.align		4
.L_7:
        /*0028*/ 	.word	index@(triton__0d1d2d3d4d5d6d7d8910de11)
        /*002c*/ 	.word	0x00000000
.L_8:


//--------------------- .nv.info.triton__0d1d2d3d4d5d6d7d8910de11 --------------------------
	.section	.nv.info.triton__0d1d2d3d4d5d6d7d8910de11,"",@"SHT_CUDA_INFO"
	.align	4


	//----- nvinfo : EIATTR_CUDA_API_VERSION
	.align		4
        /*0000*/ 	.byte	0x04, 0x37
        /*0002*/ 	.short	(.L_10 - .L_9)
.L_9:
        /*0004*/ 	.word	0x0000007b


	//----- nvinfo : EIATTR_PARAM_CBANK
	.align		4
.L_10:
        /*0008*/ 	.byte	0x04, 0x0a
        /*000a*/ 	.short	(.L_12 - .L_11)
	.align		4
.L_11:
        /*000c*/ 	.word	index@(.nv.constant0.triton__0d1d2d3d4d5d6d7d8910de11)
        /*0010*/ 	.short	0x0160
        /*0012*/ 	.short	0x0050


	//----- nvinfo : EIATTR_CBANK_PARAM_SIZE
	.align		4
.L_12:
        /*0014*/ 	.byte	0x03, 0x19
        /*0016*/ 	.short	0x0050


	//----- nvinfo : EIATTR_KPARAM_INFO
	.align		4
        /*0018*/ 	.byte	0x04, 0x17
        /*001a*/ 	.short	(.L_14 - .L_13)
.L_13:
        /*001c*/ 	.word	0x00000000
        /*0020*/ 	.short	0x000b
        /*0022*/ 	.short	0x004c
        /*0024*/ 	.byte	0x00, 0xf0, 0x11, 0x00


	//----- nvinfo : EIATTR_KPARAM_INFO
	.align		4
.L_14:
        /*0028*/ 	.byte	0x04, 0x17
        /*002a*/ 	.short	(.L_16 - .L_15)
.L_15:
        /*002c*/ 	.word	0x00000000
        /*0030*/ 	.short	0x000a
        /*0032*/ 	.short	0x0048
        /*0034*/ 	.byte	0x00, 0xf0, 0x11, 0x00


	//----- nvinfo : EIATTR_KPARAM_INFO
	.align		4
.L_16:
        /*0038*/ 	.byte	0x04, 0x17
        /*003a*/ 	.short	(.L_18 - .L_17)
.L_17:
        /*003c*/ 	.word	0x00000000
        /*0040*/ 	.short	0x0009
        /*0042*/ 	.short	0x0044
        /*0044*/ 	.byte	0x00, 0xf0, 0x11, 0x00


	//----- nvinfo : EIATTR_KPARAM_INFO
	.align		4
.L_18:
        /*0048*/ 	.byte	0x04, 0x17
        /*004a*/ 	.short	(.L_20 - .L_19)
.L_19:
        /*004c*/ 	.word	0x00000000
        /*0050*/ 	.short	0x0008
        /*0052*/ 	.short	0x0040
        /*0054*/ 	.byte	0x00, 0xf0, 0x11, 0x00


	//----- nvinfo : EIATTR_KPARAM_INFO
	.align		4
.L_20:
        /*0058*/ 	.byte	0x04, 0x17
        /*005a*/ 	.short	(.L_22 - .L_21)
.L_21:
        /*005c*/ 	.word	0x00000000
        /*0060*/ 	.short	0x0007
        /*0062*/ 	.short	0x0038
        /*0064*/ 	.byte	0x00, 0xf0, 0x21, 0x00


	//----- nvinfo : EIATTR_KPARAM_INFO
	.align		4
.L_22:
        /*0068*/ 	.byte	0x04, 0x17
        /*006a*/ 	.short	(.L_24 - .L_23)
.L_23:
        /*006c*/ 	.word	0x00000000
        /*0070*/ 	.short	0x0006
        /*0072*/ 	.short	0x0030
        /*0074*/ 	.byte	0x00, 0xf0, 0x21, 0x00


	//----- nvinfo : EIATTR_KPARAM_INFO
	.align		4
.L_24:
        /*0078*/ 	.byte	0x04, 0x17
        /*007a*/ 	.short	(.L_26 - .L_25)
.L_25:
        /*007c*/ 	.word	0x00000000
        /*0080*/ 	.short	0x0005
        /*0082*/ 	.short	0x0028
        /*0084*/ 	.byte	0x00, 0xf0, 0x21, 0x00


	//----- nvinfo : EIATTR_KPARAM_INFO
	.align		4
.L_26:
        /*0088*/ 	.byte	0x04, 0x17
        /*008a*/ 	.short	(.L_28 - .L_27)
.L_27:
        /*008c*/ 	.word	0x00000000
        /*0090*/ 	.short	0x0004
        /*0092*/ 	.short	0x0020
        /*0094*/ 	.byte	0x00, 0xf0, 0x21, 0x00


	//----- nvinfo : EIATTR_KPARAM_INFO
	.align		4
.L_28:
        /*0098*/ 	.byte	0x04, 0x17
        /*009a*/ 	.short	(.L_30 - .L_29)
.L_29:
        /*009c*/ 	.word	0x00000000
        /*00a0*/ 	.short	0x0003
        /*00a2*/ 	.short	0x0018
        /*00a4*/ 	.byte	0x00, 0xf0, 0x21, 0x00


	//----- nvinfo : EIATTR_KPARAM_INFO
	.align		4
.L_30:
        /*00a8*/ 	.byte	0x04, 0x17
        /*00aa*/ 	.short	(.L_32 - .L_31)
.L_31:
        /*00ac*/ 	.word	0x00000000
        /*00b0*/ 	.short	0x0002
        /*00b2*/ 	.short	0x0010
        /*00b4*/ 	.byte	0x00, 0xf0, 0x21, 0x00


	//----- nvinfo : EIATTR_KPARAM_INFO
	.align		4
.L_32:
        /*00b8*/ 	.byte	0x04, 0x17
        /*00ba*/ 	.short	(.L_34 - .L_33)
.L_33:
        /*00bc*/ 	.word	0x00000000
        /*00c0*/ 	.short	0x0001
        /*00c2*/ 	.short	0x0008
        /*00c4*/ 	.byte	0x00, 0xf0, 0x21, 0x00


	//----- nvinfo : EIATTR_KPARAM_INFO
	.align		4
.L_34:
        /*00c8*/ 	.byte	0x04, 0x17
        /*00ca*/ 	.short	(.L_36 - .L_35)
.L_35:
        /*00cc*/ 	.word	0x00000000
        /*00d0*/ 	.short	0x0000
        /*00d2*/ 	.short	0x0000
        /*00d4*/ 	.byte	0x00, 0xf0, 0x21, 0x00


	//----- nvinfo : EIATTR_MAXREG_COUNT
	.align		4
.L_36:
        /*00d8*/ 	.byte	0x03, 0x1b
        /*00da*/ 	.short	0x00ff


	//----- nvinfo : EIATTR_EXIT_INSTR_OFFSETS
	.align		4
        /*00dc*/ 	.byte	0x04, 0x1c
        /*00de*/ 	.short	(.L_38 - .L_37)


	//   ....[0]....
.L_37:
        /*00e0*/ 	.word	0x00001780


	//   ....[1]....
        /*00e4*/ 	.word	0x000017d0


	//----- nvinfo : EIATTR_CTAIDZ_USED
	.align		4
.L_38:
        /*00e8*/ 	.byte	0x01, 0x04
	.zero		2


	//----- nvinfo : EIATTR_MAX_THREADS
	.align		4
        /*00ec*/ 	.byte	0x04, 0x05
        /*00ee*/ 	.short	(.L_40 - .L_39)
.L_39:
        /*00f0*/ 	.word	0x00000080
        /*00f4*/ 	.word	0x00000001
        /*00f8*/ 	.word	0x00000001
.L_40:


//--------------------- .nv.rel.action            --------------------------
	.section	.nv.rel.action,"",@"SHT_CUDA_RELOCINFO"
	.align	8
	.sectionentsize	8
        /*0000*/ 	.byte	0x73, 0x00, 0x00, 0x00, 0x00, 0x00, 0x00, 0x00, 0x00, 0x00, 0x00, 0x11, 0x25, 0x00, 0x05, 0x36


//--------------------- .nv.constant0.triton__0d1d2d3d4d5d6d7d8910de11 --------------------------
	.section	.nv.constant0.triton__0d1d2d3d4d5d6d7d8910de11,"a",@progbits
	.align	4
.nv.constant0.triton__0d1d2d3d4d5d6d7d8910de11:
	.zero		432


//--------------------- .text.triton__0d1d2d3d4d5d6d7d8910de11 --------------------------
	.section	.text.triton__0d1d2d3d4d5d6d7d8910de11,"ax",@progbits
	.sectionflags	@"SHF_BARRIERS=1"
	.sectioninfo	@"SHI_REGISTERS=56"
	.align	128
        .global         triton__0d1d2d3d4d5d6d7d8910de11
        .type           triton__0d1d2d3d4d5d6d7d8910de11,@function
        .size           triton__0d1d2d3d4d5d6d7d8910de11,(.L_x_1 - triton__0d1d2d3d4d5d6d7d8910de11)
        .other          triton__0d1d2d3d4d5d6d7d8910de11,@"STO_CUDA_ENTRY STV_DEFAULT"
triton__0d1d2d3d4d5d6d7d8910de11:
.text.triton__0d1d2d3d4d5d6d7d8910de11:
[----:B------:R-:W-:-:S02]  /*0000*/  MOV R1, c[0x0][0x28] ;  /* 0x00000a0000017a02 */ /* 0x000fc40000000f00 */
[----:B------:R-:W0:Y:S01]  /*0010*/  S2UR UR4, SR_CTAID.Z ;  /* 0x00000000000479c3 */ /* 0x000e220000002700 */
[----:B------:R-:W1:Y:S01]  /*0020*/  S2R R46, SR_TID.X ;  /* 0x00000000002e7919 */ /* 0x000e620000002100 */
[----:B------:R-:W-:Y:S01]  /*0030*/  ULDC.64 UR6, c[0x0][0x1a0] ;  /* 0x0000680000067ab9 */ /* 0x000fe20000000a00 */
[----:B------:R-:W-:Y:S01]  /*0040*/  PRMT R44, RZ, 0x7610, R44 ;  /* 0x00007610ff2c7816 */ /* 0x000fe2000000002c */
[----:B------:R-:W-:Y:S01]  /*0050*/  UIMAD UR6, UR7, UR6, URZ ;  /* 0x00000006070672a4 */ /* 0x000fe2000f8e023f */
[----:B------:R-:W2:Y:S01]  /*0060*/  S2R R3, SR_CTAID.X ;  /* 0x0000000000037919 */ /* 0x000ea20000002500 */
[----:B------:R-:W-:Y:S01]  /*0070*/  UMOV UR21, 0x2 ;  /* 0x0000000200157882 */ /* 0x000fe20000000000 */
[----:B------:R-:W-:Y:S01]  /*0080*/  PRMT R9, RZ, 0x7610, R9 ;  /* 0x00007610ff097816 */ /* 0x000fe20000000009 */
[----:B------:R-:W3:Y:S01]  /*0090*/  S2UR UR5, SR_CTAID.Y ;  /* 0x00000000000579c3 */ /* 0x000ee20000002600 */
[----:B------:R-:W-:Y:S01]  /*00a0*/  MOV R5, UR21 ;  /* 0x0000001500057c02 */ /* 0x000fe20008000f00 */
[----:B------:R-:W-:Y:S01]  /*00b0*/  IMAD.U32 R7, RZ, RZ, UR21 ;  /* 0x00000015ff077e24 */ /* 0x000fe2000f8e00ff */
[----:B------:R-:W-:-:S02]  /*00c0*/  ULDC.64 UR18, c[0x0][0x118] ;  /* 0x0000460000127ab9 */ /* 0x000fc40000000a00 */
[----:B0-----:R-:W-:Y:S01]  /*00d0*/  UIADD3 UR4, UR4, 0x1, URZ ;  /* 0x0000000104047890 */ /* 0x001fe2000fffe03f */
[----:B-1----:R-:W-:-:S05]  /*00e0*/  LOP3.LUT R46, R46, 0x7f, RZ, 0xc0, !PT ;  /* 0x0000007f2e2e7812 */ /* 0x002fca00078ec0ff */
[----:B--2---:R-:W-:Y:S01]  /*00f0*/  IMAD R46, R3, 0x100, R46 ;  /* 0x00000100032e7824 */ /* 0x004fe200078e022e */
[----:B---3--:R-:W-:-:S04]  /*0100*/  UIMAD UR4, UR4, UR5, URZ ;  /* 0x00000005040472a4 */ /* 0x008fc8000f8e023f */
[----:B------:R-:W-:Y:S01]  /*0110*/  ISETP.GE.AND P1, PT, R46, c[0x0][0x1ac], PT ;  /* 0x00006b002e007a0c */ /* 0x000fe20003f26270 */
[----:B------:R-:W-:-:S04]  /*0120*/  USHF.L.U32 UR14, UR4, 0x2, URZ ;  /* 0x00000002040e7899 */ /* 0x000fc8000800063f */
[----:B------:R-:W-:Y:S02]  /*0130*/  UIMAD.WIDE UR8, UR14, 0x66666667, URZ ;  /* 0x666666670e0878a5 */ /* 0x000fe4000f8e023f */
[----:B------:R-:W-:Y:S01]  /*0140*/  UIADD3 UR15, UR14, 0x1, URZ ;  /* 0x000000010e0f7890 */ /* 0x000fe2000fffe03f */
[----:B------:R-:W-:Y:S01]  /*0150*/  MOV R0, UR14 ;  /* 0x0000000e00007c02 */ /* 0x000fe20008000f00 */
[----:B------:R-:W-:Y:S01]  /*0160*/  UIADD3 UR16, UR14, 0x2, URZ ;  /* 0x000000020e107890 */ /* 0x000fe2000fffe03f */
[----:B------:R-:W-:Y:S01]  /*0170*/  IMAD.U32 R3, RZ, RZ, UR14 ;  /* 0x0000000eff037e24 */ /* 0x000fe2000f8e00ff */
[----:B------:R-:W-:Y:S01]  /*0180*/  USHF.R.U32.HI UR7, URZ, 0x1f, UR9 ;  /* 0x0000001f3f077899 */ /* 0x000fe20008011609 */
[----:B------:R-:W-:Y:S01]  /*0190*/  ISETP.LT.AND P1, PT, R0, 0x6e00, !P1 ;  /* 0x00006e000000780c */ /* 0x000fe20004f21270 */
[----:B------:R-:W-:Y:S01]  /*01a0*/  UIMAD.WIDE UR10, UR15, 0x66666667, URZ ;  /* 0x666666670f0a78a5 */ /* 0x000fe2000f8e023f */
[----:B------:R-:W-:Y:S01]  /*01b0*/  IMAD R4, R3, UR6, R46 ;  /* 0x0000000603047c24 */ /* 0x000fe2000f8e022e */
[----:B------:R-:W-:-:S02]  /*01c0*/  UIMAD.WIDE UR12, UR16, 0x66666667, URZ ;  /* 0x66666667100c78a5 */ /* 0x000fc4000f8e023f */
[----:B------:R-:W-:Y:S02]  /*01d0*/  ULEA.HI.SX32 UR17, UR9, UR7, 0x17 ;  /* 0x0000000709117291 */ /* 0x000fe4000f8fba3f */
[----:B------:R-:W-:Y:S01]  /*01e0*/  ULDC.64 UR4, c[0x0][0x168] ;  /* 0x00005a0000047ab9 */ /* 0x000fe20000000a00 */
[----:B------:R-:W-:Y:S01]  /*01f0*/  IADD3 R45, R46, 0x80, RZ ;  /* 0x000000802e2d7810 */ /* 0x000fe20007ffe0ff */
[----:B------:R-:W-:Y:S01]  /*0200*/  UISETP.GE.AND UP0, UPT, UR14, 0x6e00, UPT ;  /* 0x00006e000e00788c */ /* 0x000fe2000bf06270 */
[----:B------:R-:W-:Y:S01]  /*0210*/  MOV R12, UR14 ;  /* 0x0000000e000c7c02 */ /* 0x000fe20008000f00 */
[----:B------:R-:W-:Y:S01]  /*0220*/  USHF.R.U32.HI UR8, URZ, 0x1f, UR11 ;  /* 0x0000001f3f087899 */ /* 0x000fe2000801160b */
[C---:B------:R-:W-:Y:S01]  /*0230*/  IMAD.WIDE R2, R4.reuse, R5, c[0x0][0x160] ;  /* 0x0000580004027625 */ /* 0x040fe200078e0205 */
[----:B------:R-:W-:Y:S02]  /*0240*/  USHF.R.U32.HI UR9, URZ, 0x1f, UR13 ;  /* 0x0000001f3f097899 */ /* 0x000fe4000801160d */
[----:B------:R-:W-:Y:S01]  /*0250*/  UIMAD UR7, UR17, -0x500, UR14 ;  /* 0xfffffb00110778a4 */ /* 0x000fe2000f8e020e */
[----:B------:R-:W-:Y:S01]  /*0260*/  PLOP3.LUT P0, PT, PT, PT, UP0, 0x40, 0x0 ;  /* 0x000000000000781c */ /* 0x000fe20003f0e808 */
[----:B------:R-:W-:Y:S01]  /*0270*/  ULEA.HI.SX32 UR11, UR11, UR8, 0x17 ;  /* 0x000000080b0b7291 */ /* 0x000fe2000f8fba3f */
[----:B------:R-:W-:Y:S01]  /*0280*/  IMAD.WIDE R4, R4, R7, c[0x0][0x170] ;  /* 0x00005c0004047625 */ /* 0x000fe200078e0207 */
[----:B------:R-:W-:-:S02]  /*0290*/  ULEA.HI.SX32 UR13, UR13, UR9, 0x17 ;  /* 0x000000090d0d7291 */ /* 0x000fc4000f8fba3f */
[----:B------:R-:W-:Y:S02]  /*02a0*/  UISETP.GE.AND UP2, UPT, UR16, 0x6e00, UPT ;  /* 0x00006e001000788c */ /* 0x000fe4000bf46270 */
[----:B------:R-:W-:Y:S02]  /*02b0*/  UISETP.GE.AND UP1, UPT, UR15, 0x6e00, UPT ;  /* 0x00006e000f00788c */ /* 0x000fe4000bf26270 */
[----:B------:R-:W-:Y:S01]  /*02c0*/  UIMAD UR20, UR14, UR6, UR6 ;  /* 0x000000060e1472a4 */ /* 0x000fe2000f8e0206 */
[----:B------:R-:W-:Y:S01]  /*02d0*/  ISETP.LT.AND P0, PT, R45, c[0x0][0x1ac], P0 ;  /* 0x00006b002d007a0c */ /* 0x000fe20000701270 */
[----:B------:R-:W-:Y:S01]  /*02e0*/  UIMAD.WIDE UR8, UR7, UR21, UR4 ;  /* 0x00000015070872a5 */ /* 0x000fe2000f8e0204 */
[----:B------:R-:W-:Y:S01]  /*02f0*/  IMAD R12, R12, UR6, R45 ;  /* 0x000000060c0c7c24 */ /* 0x000fe2000f8e022d */
[----:B------:R-:W-:Y:S01]  /*0300*/  UIADD3 UR14, UR14, 0x3, URZ ;  /* 0x000000030e0e7890 */ /* 0x000fe2000fffe03f */
[----:B------:R-:W-:Y:S01]  /*0310*/  IMAD.U32 R13, RZ, RZ, UR21 ;  /* 0x00000015ff0d7e24 */ /* 0x000fe2000f8e00ff */
[----:B------:R-:W-:Y:S01]  /*0320*/  UIMAD UR16, UR13, -0x500, UR16 ;  /* 0xfffffb000d1078a4 */ /* 0x000fe2000f8e0210 */
[----:B------:R-:W-:Y:S01]  /*0330*/  PLOP3.LUT P6, PT, PT, PT, UP2, 0x80, 0x0 ;  /* 0x000000000000781c */ /* 0x000fe20003fcf028 */
[----:B------:R-:W-:Y:S01]  /*0340*/  IMAD.U32 R14, RZ, RZ, UR8 ;  /* 0x00000008ff0e7e24 */ /* 0x000fe2000f8e00ff */
[----:B------:R-:W-:Y:S01]  /*0350*/  MOV R15, UR9 ;  /* 0x00000009000f7c02 */ /* 0x000fe20008000f00 */
[----:B------:R-:W-:Y:S01]  /*0360*/  UIMAD.WIDE UR8, UR14, 0x66666667, URZ ;  /* 0x666666670e0878a5 */ /* 0x000fe2000f8e023f */
[----:B------:R-:W-:Y:S01]  /*0370*/  PLOP3.LUT P3, PT, PT, PT, UP1, 0x40, 0x0 ;  /* 0x000000000000781c */ /* 0x000fe20003f6e818 */
[----:B------:R-:W-:Y:S01]  /*0380*/  UIMAD.WIDE UR24, UR16, UR21, UR4 ;  /* 0x00000015101872a5 */ /* 0x000fe2000f8e0204 */
[----:B------:R-:W-:Y:S01]  /*0390*/  PLOP3.LUT P5, PT, PT, PT, UP0, 0x80, 0x0 ;  /* 0x000000000000781c */ /* 0x000fe20003faf008 */
[----:B------:R0:W2:Y:S01]  /*03a0*/  @P1 LDG.E.EL.U16 R44, [R2.64] ;  /* 0x00000012022c1981 */ /* 0x0000a2000c2e1500 */
[----:B------:R-:W-:Y:S01]  /*03b0*/  UIMAD UR15, UR11, -0x500, UR15 ;  /* 0xfffffb000b0f78a4 */ /* 0x000fe2000f8e020f */
[----:B------:R-:W-:Y:S01]  /*03c0*/  PLOP3.LUT P2, PT, PT, PT, UP1, 0x40, 0x0 ;  /* 0x000000000000781c */ /* 0x000fe20003f4e818 */
[----:B------:R-:W-:Y:S01]  /*03d0*/  USHF.R.U32.HI UR8, URZ, 0x1f, UR9 ;  /* 0x0000001f3f087899 */ /* 0x000fe20008011609 */
[----:B------:R1:W3:Y:S01]  /*03e0*/  @P1 LDG.E.EL.U16 R9, [R4.64] ;  /* 0x0000001204091981 */ /* 0x0002e2000c2e1500 */
[----:B------:R-:W-:-:S02]  /*03f0*/  ISETP.LT.AND P3, PT, R46, c[0x0][0x1ac], P3 ;  /* 0x00006b002e007a0c */ /* 0x000fc40001f61270 */
[----:B------:R-:W-:Y:S02]  /*0400*/  PLOP3.LUT P4, PT, PT, PT, UP1, 0x80, 0x0 ;  /* 0x000000000000781c */ /* 0x000fe40003f8f018 */
[----:B------:R-:W-:Y:S01]  /*0410*/  PRMT R43, RZ, 0x7610, R43 ;  /* 0x00007610ff2b7816 */ /* 0x000fe2000000002b */
[C---:B0-----:R-:W-:Y:S01]  /*0420*/  IMAD.WIDE R2, R12.reuse, R7, c[0x0][0x160] ;  /* 0x000058000c027625 */ /* 0x041fe200078e0207 */
[----:B------:R-:W-:Y:S02]  /*0430*/  PRMT R0, RZ, 0x7610, R0 ;  /* 0x00007610ff007816 */ /* 0x000fe40000000000 */
[----:B------:R-:W-:Y:S01]  /*0440*/  MOV R11, UR21 ;  /* 0x00000015000b7c02 */ /* 0x000fe20008000f00 */
[----:B------:R-:W-:Y:S01]  /*0450*/  IMAD.WIDE R12, R12, R13, c[0x0][0x170] ;  /* 0x00005c000c0c7625 */ /* 0x000fe200078e020d */
[----:B-1----:R-:W-:Y:S01]  /*0460*/  PRMT R5, RZ, 0x7610, R5 ;  /* 0x00007610ff057816 */ /* 0x002fe20000000005 */
[----:B------:R-:W-:Y:S01]  /*0470*/  UIMAD.WIDE UR22, UR15, UR21, UR4 ;  /* 0x000000150f1672a5 */ /* 0x000fe2000f8e0204 */
[----:B------:R-:W-:Y:S01]  /*0480*/  IADD3 R4, R46, UR20, RZ ;  /* 0x000000142e047c10 */ /* 0x000fe2000fffe0ff */
[----:B------:R-:W-:Y:S01]  /*0490*/  IMAD.U32 R18, RZ, RZ, UR24 ;  /* 0x00000018ff127e24 */ /* 0x000fe2000f8e00ff */
[----:B------:R-:W-:Y:S01]  /*04a0*/  PRMT R6, RZ, 0x7610, R6 ;  /* 0x00007610ff067816 */ /* 0x000fe20000000006 */
[----:B------:R-:W-:Y:S01]  /*04b0*/  UISETP.GE.AND UP3, UPT, UR14, 0x6e00, UPT ;  /* 0x00006e000e00788c */ /* 0x000fe2000bf66270 */
[C---:B------:R-:W-:Y:S01]  /*04c0*/  ISETP.LT.AND P2, PT, R45.reuse, c[0x0][0x1ac], P2 ;  /* 0x00006b002d007a0c */ /* 0x040fe20001741270 */
[----:B------:R-:W-:Y:S01]  /*04d0*/  ULEA.HI.SX32 UR10, UR9, UR8, 0x17 ;  /* 0x00000008090a7291 */ /* 0x000fe2000f8fba3f */
[----:B------:R-:W-:Y:S01]  /*04e0*/  MOV R19, UR25 ;  /* 0x0000001900137c02 */ /* 0x000fe20008000f00 */
[----:B------:R0:W4:Y:S01]  /*04f0*/  @P0 LDG.E.EL.U16 R5, [R12.64] ;  /* 0x000000120c050981 */ /* 0x000122000c2e1500 */
[----:B------:R-:W-:Y:S01]  /*0500*/  IADD3 R20, R45, UR20, RZ ;  /* 0x000000142d147c10 */ /* 0x000fe2000fffe0ff */
[----:B------:R-:W-:Y:S01]  /*0510*/  UIMAD UR14, UR10, -0x500, UR14 ;  /* 0xfffffb000a0e78a4 */ /* 0x000fe2000f8e020e */
[----:B------:R-:W-:Y:S01]  /*0520*/  PRMT R42, RZ, 0x7610, R42 ;  /* 0x00007610ff2a7816 */ /* 0x000fe2000000002a */
[----:B------:R-:W-:Y:S01]  /*0530*/  IMAD.WIDE R10, R4, R11, c[0x0][0x160] ;  /* 0x00005800040a7625 */ /* 0x000fe200078e020b */
[----:B------:R-:W-:Y:S01]  /*0540*/  PRMT R8, RZ, 0x7610, R8 ;  /* 0x00007610ff087816 */ /* 0x000fe20000000008 */
[----:B------:R1:W5:Y:S01]  /*0550*/  @!P6 LDG.E.EL.U16 R0, [R18.64] ;  /* 0x000000121200e981 */ /* 0x000362000c2e1500 */
[----:B------:R-:W-:Y:S01]  /*0560*/  MOV R17, UR23 ;  /* 0x0000001700117c02 */ /* 0x000fe20008000f00 */
[----:B------:R-:W-:Y:S01]  /*0570*/  IMAD.U32 R16, RZ, RZ, UR22 ;  /* 0x00000016ff107e24 */ /* 0x000fe2000f8e00ff */
[----:B0-----:R-:W-:Y:S01]  /*0580*/  MOV R13, UR21 ;  /* 0x00000015000d7c02 */ /* 0x001fe20008000f00 */
[----:B------:R0:W4:Y:S01]  /*0590*/  @P0 LDG.E.EL.U16 R43, [R2.64] ;  /* 0x00000012022b0981 */ /* 0x000122000c2e1500 */
[----:B------:R-:W-:Y:S01]  /*05a0*/  PLOP3.LUT P6, PT, PT, PT, UP3, 0x80, 0x0 ;  /* 0x000000000000781c */ /* 0x000fe20003fcf038 */
[----:B------:R-:W-:Y:S01]  /*05b0*/  UIADD3 UR20, UR6, UR20, URZ ;  /* 0x0000001406147290 */ /* 0x000fe2000fffe03f */
[----:B------:R-:W-:Y:S01]  /*05c0*/  PRMT R41, RZ, 0x7610, R41 ;  /* 0x00007610ff297816 */ /* 0x000fe20000000029 */
[----:B------:R1:W4:Y:S01]  /*05d0*/  @!P5 LDG.E.EL.U16 R6, [R14.64] ;  /* 0x000000120e06d981 */ /* 0x000322000c2e1500 */
[----:B------:R-:W-:Y:S01]  /*05e0*/  PLOP3.LUT P5, PT, PT, PT, UP2, 0x40, 0x0 ;  /* 0x000000000000781c */ /* 0x000fe20003fae828 */
[----:B------:R-:W-:Y:S01]  /*05f0*/  IMAD.WIDE R12, R20, R13, c[0x0][0x160] ;  /* 0x00005800140c7625 */ /* 0x000fe200078e020d */
[----:B------:R-:W-:Y:S01]  /*0600*/  UIMAD.WIDE UR4, UR14, UR21, UR4 ;  /* 0x000000150e0472a5 */ /* 0x000fe2000f8e0204 */
[----:B------:R1:W5:Y:S02]  /*0610*/  @P3 LDG.E.EL.U16 R42, [R10.64] ;  /* 0x000000120a2a3981 */ /* 0x000364000c2e1500 */
[----:B0-----:R-:W-:Y:S01]  /*0620*/  IMAD.U32 R3, RZ, RZ, UR21 ;  /* 0x00000015ff037e24 */ /* 0x001fe2000f8e00ff */
[----:B------:R-:W-:Y:S01]  /*0630*/  PRMT R2, RZ, 0x7610, R2 ;  /* 0x00007610ff027816 */ /* 0x000fe20000000002 */
[----:B------:R0:W5:Y:S01]  /*0640*/  @!P4 LDG.E.EL.U16 R8, [R16.64] ;  /* 0x000000121008c981 */ /* 0x000162000c2e1500 */
[----:B------:R-:W-:-:S02]  /*0650*/  PLOP3.LUT P4, PT, PT, PT, UP2, 0x40, 0x0 ;  /* 0x000000000000781c */ /* 0x000fc40003f8e828 */
[C---:B------:R-:W-:Y:S01]  /*0660*/  ISETP.LT.AND P5, PT, R45.reuse, c[0x0][0x1ac], P5 ;  /* 0x00006b002d007a0c */ /* 0x040fe20002fa1270 */
[----:B------:R0:W5:Y:S01]  /*0670*/  @P2 LDG.E.EL.U16 R41, [R12.64] ;  /* 0x000000120c292981 */ /* 0x000162000c2e1500 */
[----:B-1----:R-:W-:Y:S01]  /*0680*/  IMAD.WIDE R10, R4, R3, c[0x0][0x170] ;  /* 0x00005c00040a7625 */ /* 0x002fe200078e0203 */
[----:B------:R-:W-:Y:S02]  /*0690*/  PRMT R4, RZ, 0x7610, R4 ;  /* 0x00007610ff047816 */ /* 0x000fe40000000004 */
[----:B------:R-:W-:Y:S02]  /*06a0*/  MOV R19, UR21 ;  /* 0x0000001500137c02 */ /* 0x000fe40008000f00 */
[----:B------:R-:W-:Y:S01]  /*06b0*/  IADD3 R36, R45, UR20, RZ ;  /* 0x000000142d247c10 */ /* 0x000fe2000fffe0ff */
[----:B------:R1:W5:Y:S01]  /*06c0*/  @P3 LDG.E.EL.U16 R2, [R10.64] ;  /* 0x000000120a023981 */ /* 0x000362000c2e1500 */
[----:B------:R-:W-:Y:S01]  /*06d0*/  ISETP.LT.AND P4, PT, R46, c[0x0][0x1ac], P4 ;  /* 0x00006b002e007a0c */ /* 0x000fe20002781270 */
[----:B0-----:R-:W-:Y:S01]  /*06e0*/  IMAD.U32 R12, RZ, RZ, UR4 ;  /* 0x00000004ff0c7e24 */ /* 0x001fe2000f8e00ff */
[----:B------:R-:W-:Y:S01]  /*06f0*/  MOV R13, UR5 ;  /* 0x00000005000d7c02 */ /* 0x000fe20008000f00 */
[----:B------:R-:W-:Y:S01]  /*0700*/  IMAD.WIDE R18, R36, R19, c[0x0][0x160] ;  /* 0x0000580024127625 */ /* 0x000fe200078e0213 */
[----:B------:R-:W-:-:S02]  /*0710*/  MOV R21, UR21 ;  /* 0x0000001500157c02 */ /* 0x000fc40008000f00 */
[----:B------:R-:W-:Y:S01]  /*0720*/  IADD3 R14, R46, UR20, RZ ;  /* 0x000000142e0e7c10 */ /* 0x000fe2000fffe0ff */
[----:B------:R0:W5:Y:S01]  /*0730*/  @!P6 LDG.E.EL.U16 R4, [R12.64] ;  /* 0x000000120c04e981 */ /* 0x000162000c2e1500 */
[----:B------:R-:W-:Y:S01]  /*0740*/  PRMT R39, RZ, 0x7610, R39 ;  /* 0x00007610ff277816 */ /* 0x000fe20000000027 */
[----:B-1----:R-:W-:Y:S01]  /*0750*/  IMAD.U32 R11, RZ, RZ, UR21 ;  /* 0x00000015ff0b7e24 */ /* 0x002fe2000f8e00ff */
[----:B------:R-:W-:Y:S01]  /*0760*/  PRMT R7, RZ, 0x7610, R7 ;  /* 0x00007610ff077816 */ /* 0x000fe20000000007 */
[----:B------:R-:W-:Y:S01]  /*0770*/  UIADD3 UR20, UR6, UR20, URZ ;  /* 0x0000001406147290 */ /* 0x000fe2000fffe03f */
[----:B------:R-:W-:Y:S01]  /*0780*/  PLOP3.LUT P6, PT, PT, PT, UP3, 0x40, 0x0 ;  /* 0x000000000000781c */ /* 0x000fe20003fce838 */
[----:B------:R-:W-:Y:S01]  /*0790*/  IMAD.WIDE R16, R20, R11, c[0x0][0x170] ;  /* 0x00005c0014107625 */ /* 0x000fe200078e020b */
[----:B------:R-:W-:Y:S01]  /*07a0*/  MOV R25, UR11 ;  /* 0x0000000b00197c02 */ /* 0x000fe20008000f00 */
[----:B------:R1:W5:Y:S01]  /*07b0*/  @P5 LDG.E.EL.U16 R39, [R18.64] ;  /* 0x0000001212275981 */ /* 0x000362000c2e1500 */
[----:B------:R-:W-:Y:S01]  /*07c0*/  PRMT R40, RZ, 0x7610, R40 ;  /* 0x00007610ff287816 */ /* 0x000fe20000000028 */
[----:B------:R-:W-:Y:S01]  /*07d0*/  IMAD.WIDE R20, R14, R21, c[0x0][0x160] ;  /* 0x000058000e147625 */ /* 0x000fe200078e0215 */
[C---:B------:R-:W-:Y:S01]  /*07e0*/  ISETP.LT.AND P6, PT, R46.reuse, c[0x0][0x1ac], P6 ;  /* 0x00006b002e007a0c */ /* 0x040fe200037c1270 */
[----:B------:R1:W5:Y:S01]  /*07f0*/  @P2 LDG.E.EL.U16 R7, [R16.64] ;  /* 0x0000001210072981 */ /* 0x000362000c2e1500 */
[----:B------:R-:W-:Y:S01]  /*0800*/  MOV R11, 0x4 ;  /* 0x00000004000b7802 */ /* 0x000fe20000000f00 */
[----:B------:R-:W-:Y:S01]  /*0810*/  IMAD.U32 R23, RZ, RZ, UR21 ;  /* 0x00000015ff177e24 */ /* 0x000fe2000f8e00ff */
[----:B0-----:R-:W-:Y:S01]  /*0820*/  CS2R R12, SRZ ;  /* 0x00000000000c7805 */ /* 0x001fe2000001ff00 */
[----:B------:R0:W5:Y:S01]  /*0830*/  @P4 LDG.E.EL.U16 R40, [R20.64] ;  /* 0x0000001214284981 */ /* 0x000162000c2e1500 */
[----:B-1----:R-:W-:Y:S01]  /*0840*/  IMAD R18, R25, UR6, R46 ;  /* 0x0000000619127c24 */ /* 0x002fe2000f8e022e */
[----:B------:R-:W-:-:S02]  /*0850*/  IADD3 R16, R46, UR20, RZ ;  /* 0x000000142e107c10 */ /* 0x000fc4000fffe0ff */
[----:B------:R-:W-:Y:S01]  /*0860*/  PRMT R38, RZ, 0x7610, R38 ;  /* 0x00007610ff267816 */ /* 0x000fe20000000026 */
[----:B0-----:R-:W-:-:S04]  /*0870*/  IMAD.WIDE R20, R18, R11, c[0x0][0x178] ;  /* 0x00005e0012147625 */ /* 0x001fc800078e020b */
[----:B------:R-:W-:Y:S01]  /*0880*/  IMAD.WIDE R18, R18, R11, c[0x0][0x180] ;  /* 0x0000600012127625 */ /* 0x000fe200078e020b */
[----:B------:R0:W5:Y:S03]  /*0890*/  @P3 LDG.E.EL R12, [R20.64] ;  /* 0x00000012140c3981 */ /* 0x000166000c2e1900 */
[----:B------:R-:W-:Y:S01]  /*08a0*/  IMAD.WIDE R22, R16, R23, c[0x0][0x160] ;  /* 0x0000580010167625 */ /* 0x000fe200078e0217 */
[----:B------:R1:W5:Y:S01]  /*08b0*/  @P3 LDG.E.EL R13, [R18.64] ;  /* 0x00000012120d3981 */ /* 0x000362000c2e1900 */
[----:B------:R-:W-:Y:S01]  /*08c0*/  UMOV UR12, 0x2 ;  /* 0x00000002000c7882 */ /* 0x000fe20000000000 */
[----:B------:R-:W-:Y:S01]  /*08d0*/  PLOP3.LUT P3, PT, PT, PT, UP0, 0x80, 0x0 ;  /* 0x000000000000781c */ /* 0x000fe20003f6f008 */
[----:B------:R-:W-:Y:S01]  /*08e0*/  ULDC.64 UR4, c[0x0][0x188] ;  /* 0x0000620000047ab9 */ /* 0x000fe20000000a00 */
[----:B------:R-:W-:Y:S01]  /*08f0*/  MOV R17, UR21 ;  /* 0x0000001500117c02 */ /* 0x000fe20008000f00 */
[----:B------:R0:W5:Y:S01]  /*0900*/  @P6 LDG.E.EL.U16 R38, [R22.64] ;  /* 0x0000001216266981 */ /* 0x000162000c2e1500 */
[----:B------:R-:W-:Y:S01]  /*0910*/  IMAD.U32 R15, RZ, RZ, UR21 ;  /* 0x00000015ff0f7e24 */ /* 0x000fe2000f8e00ff */
[----:B------:R-:W-:Y:S01]  /*0920*/  UIMAD.WIDE UR8, UR7, UR12, UR4 ;  /* 0x0000000c070872a5 */ /* 0x000fe2000f8e0204 */
[----:B------:R-:W-:Y:S01]  /*0930*/  IMAD.U32 R25, RZ, RZ, UR13 ;  /* 0x0000000dff197e24 */ /* 0x000fe2000f8e00ff */
[----:B------:R-:W-:Y:S01]  /*0940*/  PRMT R3, RZ, 0x7610, R3 ;  /* 0x00007610ff037816 */ /* 0x000fe20000000003 */
[----:B------:R-:W-:Y:S01]  /*0950*/  IMAD.WIDE R14, R14, R15, c[0x0][0x170] ;  /* 0x00005c000e0e7625 */ /* 0x000fe200078e020f */
[----:B------:R-:W-:-:S02]  /*0960*/  PRMT R10, RZ, 0x7610, R10 ;  /* 0x00007610ff0a7816 */ /* 0x000fc4000000000a */
[----:B0-----:R-:W-:Y:S01]  /*0970*/  MOV R23, UR10 ;  /* 0x0000000a00177c02 */ /* 0x001fe20008000f00 */
[----:B------:R-:W-:Y:S01]  /*0980*/  IMAD.WIDE R16, R16, R17, c[0x0][0x170] ;  /* 0x00005c0010107625 */ /* 0x000fe200078e0211 */
[----:B-1----:R-:W-:Y:S01]  /*0990*/  PRMT R18, RZ, 0x7610, R18 ;  /* 0x00007610ff127816 */ /* 0x002fe20000000012 */
[----:B------:R0:W5:Y:S01]  /*09a0*/  @P4 LDG.E.EL.U16 R3, [R14.64] ;  /* 0x000000120e034981 */ /* 0x000162000c2e1500 */
[----:B------:R-:W-:Y:S01]  /*09b0*/  MOV R22, UR8 ;  /* 0x0000000800167c02 */ /* 0x000fe20008000f00 */
[--C-:B------:R-:W-:Y:S02]  /*09c0*/  IMAD R24, R23, UR6, R46.reuse ;  /* 0x0000000617187c24 */ /* 0x100fe4000f8e022e */
[----:B------:R-:W-:Y:S01]  /*09d0*/  IMAD R26, R25, UR6, R46 ;  /* 0x00000006191a7c24 */ /* 0x000fe2000f8e022e */
[----:B------:R1:W5:Y:S01]  /*09e0*/  @P6 LDG.E.EL.U16 R10, [R16.64] ;  /* 0x00000012100a6981 */ /* 0x000362000c2e1500 */
[----:B------:R-:W-:Y:S02]  /*09f0*/  IMAD.U32 R23, RZ, RZ, UR9 ;  /* 0x00000009ff177e24 */ /* 0x000fe4000f8e00ff */
[----:B------:R-:W-:Y:S01]  /*0a00*/  IMAD.WIDE R30, R26, R11, c[0x0][0x178] ;  /* 0x00005e001a1e7625 */ /* 0x000fe200078e020b */
[----:B0-----:R-:W-:-:S02]  /*0a10*/  CS2R R14, SRZ ;  /* 0x00000000000e7805 */ /* 0x001fc4000001ff00 */
[----:B------:R0:W5:Y:S01]  /*0a20*/  @!P3 LDG.E.EL.U16 R18, [R22.64] ;  /* 0x000000121612b981 */ /* 0x000162000c2e1500 */
[-C--:B------:R-:W-:Y:S01]  /*0a30*/  IMAD.WIDE R28, R24, R11.reuse, c[0x0][0x178] ;  /* 0x00005e00181c7625 */ /* 0x080fe200078e020b */
[----:B------:R-:W-:Y:S01]  /*0a40*/  PLOP3.LUT P3, PT, PT, PT, UP1, 0x80, 0x0 ;  /* 0x000000000000781c */ /* 0x000fe20003f6f018 */
[----:B-1----:R-:W-:Y:S02]  /*0a50*/  CS2R R16, SRZ ;  /* 0x0000000000107805 */ /* 0x002fe4000001ff00 */
[-C--:B------:R-:W-:Y:S01]  /*0a60*/  IMAD.WIDE R26, R26, R11.reuse, c[0x0][0x180] ;  /* 0x000060001a1a7625 */ /* 0x080fe200078e020b */
[----:B------:R-:W-:Y:S01]  /*0a70*/  UIMAD.WIDE UR8, UR15, UR12, UR4 ;  /* 0x0000000c0f0872a5 */ /* 0x000fe2000f8e0204 */
[----:B------:R1:W5:Y:S02]  /*0a80*/  @P4 LDG.E.EL R14, [R30.64] ;  /* 0x000000121e0e4981 */ /* 0x000364000c2e1900 */
[----:B------:R-:W-:Y:S02]  /*0a90*/  IMAD.WIDE R24, R24, R11, c[0x0][0x180] ;  /* 0x0000600018187625 */ /* 0x000fe400078e020b */
[----:B------:R0:W5:Y:S01]  /*0aa0*/  @P4 LDG.E.EL R15, [R26.64] ;  /* 0x000000121a0f4981 */ /* 0x000162000c2e1900 */
[----:B------:R-:W-:Y:S01]  /*0ab0*/  PLOP3.LUT P4, PT, PT, PT, UP2, 0x80, 0x0 ;  /* 0x000000000000781c */ /* 0x000fe20003f8f028 */
[----:B------:R-:W-:-:S02]  /*0ac0*/  UIMAD.WIDE UR22, UR16, UR12, UR4 ;  /* 0x0000000c101672a5 */ /* 0x000fc4000f8e0204 */
[----:B------:R0:W5:Y:S01]  /*0ad0*/  @P6 LDG.E.EL R16, [R28.64] ;  /* 0x000000121c106981 */ /* 0x000162000c2e1900 */
[----:B------:R-:W-:-:S03]  /*0ae0*/  PRMT R21, RZ, 0x7610, R21 ;  /* 0x00007610ff157816 */ /* 0x000fc60000000015 */
[----:B------:R1:W5:Y:S01]  /*0af0*/  @P6 LDG.E.EL R17, [R24.64] ;  /* 0x0000001218116981 */ /* 0x000362000c2e1900 */
[----:B------:R-:W-:Y:S01]  /*0b00*/  PLOP3.LUT P6, PT, PT, PT, UP3, 0x80, 0x0 ;  /* 0x000000000000781c */ /* 0x000fe20003fcf038 */
[----:B------:R-:W-:Y:S01]  /*0b10*/  UIMAD.WIDE UR4, UR14, UR12, UR4 ;  /* 0x0000000c0e0472a5 */ /* 0x000fe2000f8e0204 */
[----:B------:R-:W-:Y:S01]  /*0b20*/  IMAD.U32 R32, RZ, RZ, UR8 ;  /* 0x00000008ff207e24 */ /* 0x000fe2000f8e00ff */
[----:B------:R-:W-:Y:S01]  /*0b30*/  UIMAD UR17, UR17, UR6, URZ ;  /* 0x00000006111172a4 */ /* 0x000fe2000f8e023f */
[----:B------:R-:W-:Y:S01]  /*0b40*/  MOV R33, UR9 ;  /* 0x0000000900217c02 */ /* 0x000fe20008000f00 */
[----:B0-----:R-:W-:Y:S01]  /*0b50*/  IMAD.U32 R29, RZ, RZ, UR23 ;  /* 0x00000017ff1d7e24 */ /* 0x001fe2000f8e00ff */
[----:B------:R-:W-:Y:S02]  /*0b60*/  PRMT R22, RZ, 0x7610, R22 ;  /* 0x00007610ff167816 */ /* 0x000fe40000000016 */
[----:B------:R-:W-:Y:S01]  /*0b70*/  PRMT R23, RZ, 0x7610, R23 ;  /* 0x00007610ff177816 */ /* 0x000fe20000000017 */
[----:B------:R0:W5:Y:S01]  /*0b80*/  @!P3 LDG.E.EL.U16 R21, [R32.64] ;  /* 0x000000122015b981 */ /* 0x000162000c2e1500 */
[----:B------:R-:W-:-:S02]  /*0b90*/  MOV R28, UR22 ;  /* 0x00000016001c7c02 */ /* 0x000fc40008000f00 */
[----:B------:R-:W-:Y:S02]  /*0ba0*/  MOV R26, UR4 ;  /* 0x00000004001a7c02 */ /* 0x000fe40008000f00 */
[----:B------:R-:W-:Y:S01]  /*0bb0*/  MOV R27, UR5 ;  /* 0x00000005001b7c02 */ /* 0x000fe20008000f00 */
[----:B------:R0:W5:Y:S01]  /*0bc0*/  @!P4 LDG.E.EL.U16 R22, [R28.64] ;  /* 0x000000121c16c981 */ /* 0x000162000c2e1500 */
[----:B------:R-:W-:Y:S02]  /*0bd0*/  IADD3 R34, R46, UR17, RZ ;  /* 0x000000112e227c10 */ /* 0x000fe4000fffe0ff */
[----:B------:R-:W-:Y:S01]  /*0be0*/  PLOP3.LUT P3, PT, PT, PT, UP3, 0x40, 0x0 ;  /* 0x000000000000781c */ /* 0x000fe20003f6e838 */
[----:B------:R0:W5:Y:S01]  /*0bf0*/  @!P6 LDG.E.EL.U16 R23, [R26.64] ;  /* 0x000000121a17e981 */ /* 0x000162000c2e1500 */
[----:B------:R-:W-:Y:S01]  /*0c00*/  MOV R20, RZ ;  /* 0x000000ff00147202 */ /* 0x000fe20000000f00 */
[----:B------:R-:W-:Y:S01]  /*0c10*/  IMAD.WIDE R34, R34, R11, c[0x0][0x180] ;  /* 0x0000600022227625 */ /* 0x000fe200078e020b */
[----:B------:R-:W-:Y:S01]  /*0c20*/  ISETP.LT.AND P3, PT, R45, c[0x0][0x1ac], P3 ;  /* 0x00006b002d007a0c */ /* 0x000fe20001f61270 */
[----:B------:R-:W-:Y:S01]  /*0c30*/  ULDC.64 UR8, c[0x0][0x190] ;  /* 0x0000640000087ab9 */ /* 0x000fe20000000a00 */
[----:B------:R-:W-:Y:S01]  /*0c40*/  PLOP3.LUT P4, PT, PT, PT, UP0, 0x80, 0x0 ;  /* 0x000000000000781c */ /* 0x000fe20003f8f008 */
[----:B-1----:R-:W-:Y:S01]  /*0c50*/  IMAD.U32 R30, RZ, RZ, UR21 ;  /* 0x00000015ff1e7e24 */ /* 0x002fe2000f8e00ff */
[----:B------:R-:W-:Y:S01]  /*0c60*/  PLOP3.LUT P6, PT, PT, PT, UP1, 0x80, 0x0 ;  /* 0x000000000000781c */ /* 0x000fe20003fcf018 */
[----:B------:R-:W-:Y:S01]  /*0c70*/  UIMAD.WIDE UR4, UR15, UR12, UR8 ;  /* 0x0000000c0f0472a5 */ /* 0x000fe2000f8e0208 */
[----:B------:R-:W-:Y:S01]  /*0c80*/  MOV R37, UR21 ;  /* 0x0000001500257c02 */ /* 0x000fe20008000f00 */
[----:B------:R1:W5:Y:S01]  /*0c90*/  @P1 LDG.E.EL R20, [R34.64] ;  /* 0x0000001222141981 */ /* 0x000362000c2e1900 */
[----:B------:R-:W-:-:S02]  /*0ca0*/  MOV R52, UR21 ;  /* 0x0000001500347c02 */ /* 0x000fc40008000f00 */
[----:B------:R-:W-:Y:S01]  /*0cb0*/  IADD3 R53, R45, UR20, RZ ;  /* 0x000000142d357c10 */ /* 0x000fe2000fffe0ff */
[----:B------:R-:W-:Y:S01]  /*0cc0*/  UIMAD.WIDE UR20, UR7, UR12, UR8 ;  /* 0x0000000c071472a5 */ /* 0x000fe2000f8e0208 */
[----:B------:R-:W-:Y:S02]  /*0cd0*/  PRMT R24, RZ, 0x7610, R24 ;  /* 0x00007610ff187816 */ /* 0x000fe40000000018 */
[----:B0-----:R-:W-:Y:S01]  /*0ce0*/  PRMT R26, RZ, 0x7610, R26 ;  /* 0x00007610ff1a7816 */ /* 0x001fe2000000001a */
[----:B------:R-:W-:Y:S01]  /*0cf0*/  IMAD.WIDE R30, R53, R30, c[0x0][0x160] ;  /* 0x00005800351e7625 */ /* 0x000fe200078e021e */
[----:B------:R-:W-:Y:S02]  /*0d00*/  PRMT R27, RZ, 0x7610, R27 ;  /* 0x00007610ff1b7816 */ /* 0x000fe4000000001b */
[----:B------:R-:W-:Y:S01]  /*0d10*/  MOV R50, UR20 ;  /* 0x0000001400327c02 */ /* 0x000fe20008000f00 */
[----:B------:R-:W-:Y:S01]  /*0d20*/  IMAD.U32 R51, RZ, RZ, UR21 ;  /* 0x00000015ff337e24 */ /* 0x000fe2000f8e00ff */
[----:B------:R-:W-:-:S02]  /*0d30*/  MOV R32, UR4 ;  /* 0x0000000400207c02 */ /* 0x000fc40008000f00 */
[----:B------:R-:W-:Y:S01]  /*0d40*/  MOV R33, UR5 ;  /* 0x0000000500217c02 */ /* 0x000fe20008000f00 */
[----:B------:R-:W-:Y:S01]  /*0d50*/  IMAD.WIDE R36, R36, R37, c[0x0][0x170] ;  /* 0x00005c0024247625 */ /* 0x000fe200078e0225 */
[----:B------:R-:W-:Y:S01]  /*0d60*/  PRMT R19, RZ, 0x7610, R19 ;  /* 0x00007610ff137816 */ /* 0x000fe20000000013 */
[----:B------:R0:W5:Y:S01]  /*0d70*/  @P3 LDG.E.EL.U16 R24, [R30.64] ;  /* 0x000000121e183981 */ /* 0x000162000c2e1500 */
[----:B------:R-:W-:Y:S01]  /*0d80*/  PRMT R25, RZ, 0x7610, R25 ;  /* 0x00007610ff197816 */ /* 0x000fe20000000019 */
[----:B------:R-:W-:Y:S02]  /*0d90*/  UIMAD.WIDE UR4, UR16, UR12, UR8 ;  /* 0x0000000c100472a5 */ /* 0x000fe4000f8e0208 */
[----:B------:R1:W5:Y:S01]  /*0da0*/  @!P4 LDG.E.EL.U16 R26, [R50.64] ;  /* 0x00000012321ac981 */ /* 0x000362000c2e1500 */
[----:B------:R-:W-:-:S03]  /*0db0*/  PLOP3.LUT P4, PT, PT, PT, UP2, 0x80, 0x0 ;  /* 0x000000000000781c */ /* 0x000fc60003f8f028 */
[----:B------:R1:W5:Y:S01]  /*0dc0*/  @!P6 LDG.E.EL.U16 R27, [R32.64] ;  /* 0x00000012201be981 */ /* 0x000362000c2e1500 */
[----:B------:R-:W-:Y:S02]  /*0dd0*/  PLOP3.LUT P6, PT, PT, PT, UP3, 0x80, 0x0 ;  /* 0x000000000000781c */ /* 0x000fe40003fcf038 */
[----:B0-----:R-:W-:Y:S01]  /*0de0*/  IADD3 R30, R46, UR17, RZ ;  /* 0x000000112e1e7c10 */ /* 0x001fe2000fffe0ff */
[----:B------:R-:W-:Y:S01]  /*0df0*/  IMAD.WIDE R52, R53, R52, c[0x0][0x170] ;  /* 0x00005c0035347625 */ /* 0x000fe200078e0234 */
[----:B------:R-:W-:Y:S01]  /*0e00*/  UIMAD.WIDE UR8, UR14, UR12, UR8 ;  /* 0x0000000c0e0872a5 */ /* 0x000fe2000f8e0208 */
[----:B------:R0:W5:Y:S01]  /*0e10*/  @P5 LDG.E.EL.U16 R19, [R36.64] ;  /* 0x0000001224135981 */ /* 0x000162000c2e1500 */
[----:B------:R-:W-:Y:S01]  /*0e20*/  CS2R R28, SRZ ;  /* 0x00000000001c7805 */ /* 0x000fe2000001ff00 */
[----:B------:R-:W-:Y:S01]  /*0e30*/  IADD3 R48, R45, UR17, RZ ;  /* 0x000000112d307c10 */ /* 0x000fe2000fffe0ff */
[----:B-1----:R-:W-:Y:S01]  /*0e40*/  IMAD.U32 R50, RZ, RZ, UR4 ;  /* 0x00000004ff327e24 */ /* 0x002fe2000f8e00ff */
[----:B------:R1:W5:Y:S01]  /*0e50*/  @P3 LDG.E.EL.U16 R25, [R52.64] ;  /* 0x0000001234193981 */ /* 0x000362000c2e1500 */
[----:B------:R-:W-:Y:S01]  /*0e60*/  PRMT R31, RZ, 0x7610, R31 ;  /* 0x00007610ff1f7816 */ /* 0x000fe2000000001f */
[----:B0-----:R-:W-:Y:S01]  /*0e70*/  IMAD.WIDE R36, R30, R11, c[0x0][0x178] ;  /* 0x00005e001e247625 */ /* 0x001fe200078e020b */
[----:B------:R-:W-:-:S02]  /*0e80*/  PRMT R30, RZ, 0x7610, R30 ;  /* 0x00007610ff1e7816 */ /* 0x000fc4000000001e */
[----:B------:R-:W-:Y:S01]  /*0e90*/  MOV R51, UR5 ;  /* 0x0000000500337c02 */ /* 0x000fe20008000f00 */
[----:B-1----:R-:W-:Y:S01]  /*0ea0*/  IMAD.U32 R52, RZ, RZ, UR8 ;  /* 0x00000008ff347e24 */ /* 0x002fe2000f8e00ff */
[----:B------:R-:W-:Y:S01]  /*0eb0*/  MOV R32, UR11 ;  /* 0x0000000b00207c02 */ /* 0x000fe20008000f00 */
[----:B------:R0:W5:Y:S01]  /*0ec0*/  @P1 LDG.E.EL R29, [R36.64] ;  /* 0x00000012241d1981 */ /* 0x000162000c2e1900 */
[----:B------:R-:W-:Y:S01]  /*0ed0*/  MOV R53, UR9 ;  /* 0x0000000900357c02 */ /* 0x000fe20008000f00 */
[----:B------:R-:W-:Y:S02]  /*0ee0*/  IMAD.WIDE R34, R48, R11, c[0x0][0x180] ;  /* 0x0000600030227625 */ /* 0x000fe400078e020b */
[----:B------:R1:W5:Y:S02]  /*0ef0*/  @!P4 LDG.E.EL.U16 R30, [R50.64] ;  /* 0x00000012321ec981 */ /* 0x000364000c2e1500 */
[----:B------:R-:W-:Y:S02]  /*0f00*/  IMAD R32, R32, UR6, R45 ;  /* 0x0000000620207c24 */ /* 0x000fe4000f8e022d */
[----:B------:R1:W5:Y:S01]  /*0f10*/  @!P6 LDG.E.EL.U16 R31, [R52.64] ;  /* 0x00000012341fe981 */ /* 0x000362000c2e1500 */
[----:B------:R-:W-:-:S02]  /*0f20*/  MOV R33, RZ ;  /* 0x000000ff00217202 */ /* 0x000fc40000000f00 */
[----:B0-----:R-:W-:Y:S01]  /*0f30*/  MOV R36, UR13 ;  /* 0x0000000d00247c02 */ /* 0x001fe20008000f00 */
[----:B------:R0:W5:Y:S01]  /*0f40*/  @P0 LDG.E.EL R28, [R34.64] ;  /* 0x00000012221c0981 */ /* 0x000162000c2e1900 */
[----:B-1----:R-:W-:-:S04]  /*0f50*/  IMAD.WIDE R50, R32, R11, c[0x0][0x180] ;  /* 0x0000600020327625 */ /* 0x002fc800078e020b */
[-C--:B------:R-:W-:Y:S01]  /*0f60*/  IMAD.WIDE R48, R48, R11.reuse, c[0x0][0x178] ;  /* 0x00005e0030307625 */ /* 0x080fe200078e020b */
[----:B------:R1:W5:Y:S01]  /*0f70*/  @P2 LDG.E.EL R33, [R50.64] ;  /* 0x0000001232212981 */ /* 0x000362000c2e1900 */
[----:B0-----:R-:W-:Y:S02]  /*0f80*/  MOV R35, UR10 ;  /* 0x0000000a00237c02 */ /* 0x001fe40008000f00 */
[----:B------:R-:W-:Y:S02]  /*0f90*/  IMAD.MOV.U32 R34, RZ, RZ, RZ ;  /* 0x000000ffff227224 */ /* 0x000fe400078e00ff */
[--C-:B------:R-:W-:Y:S02]  /*0fa0*/  IMAD R36, R36, UR6, R45.reuse ;  /* 0x0000000624247c24 */ /* 0x100fe4000f8e022d */
[----:B-1----:R-:W-:Y:S02]  /*0fb0*/  IMAD R50, R35, UR6, R45 ;  /* 0x0000000623327c24 */ /* 0x002fe4000f8e022d */
[----:B------:R0:W5:Y:S01]  /*0fc0*/  @P0 LDG.E.EL R34, [R48.64] ;  /* 0x0000001230220981 */ /* 0x000162000c2e1900 */
[----:B------:R-:W-:Y:S01]  /*0fd0*/  IMAD.MOV.U32 R37, RZ, RZ, RZ ;  /* 0x000000ffff257224 */ /* 0x000fe200078e00ff */
[----:B------:R-:W-:Y:S01]  /*0fe0*/  MOV R35, RZ ;  /* 0x000000ff00237202 */ /* 0x000fe20000000f00 */
[----:B------:R-:W-:-:S05]  /*0ff0*/  IMAD.WIDE R52, R50, R11, c[0x0][0x180] ;  /* 0x0000600032347625 */ /* 0x000fca00078e020b */
[----:B------:R1:W5:Y:S01]  /*1000*/  @P3 LDG.E.EL R35, [R52.64] ;  /* 0x0000001234233981 */ /* 0x000362000c2e1900 */
[----:B0-----:R-:W-:-:S05]  /*1010*/  IMAD.WIDE R48, R36, R11, c[0x0][0x180] ;  /* 0x0000600024307625 */ /* 0x001fca00078e020b */
[----:B------:R0:W5:Y:S01]  /*1020*/  @P5 LDG.E.EL R37, [R48.64] ;  /* 0x0000001230255981 */ /* 0x000162000c2e1900 */
[----:B------:R-:W-:-:S04]  /*1030*/  IMAD.WIDE R50, R50, R11, c[0x0][0x178] ;  /* 0x00005e0032327625 */ /* 0x000fc800078e020b */
[----:B-1----:R-:W-:-:S04]  /*1040*/  IMAD.WIDE R52, R32, R11, c[0x0][0x178] ;  /* 0x00005e0020347625 */ /* 0x002fc800078e020b */
[----:B------:R-:W-:Y:S02]  /*1050*/  IMAD.MOV.U32 R32, RZ, RZ, RZ ;  /* 0x000000ffff207224 */ /* 0x000fe400078e00ff */
[----:B0-----:R-:W-:Y:S01]  /*1060*/  IMAD.WIDE R48, R36, R11, c[0x0][0x178] ;  /* 0x00005e0024307625 */ /* 0x001fe200078e020b */
[----:B------:R-:W-:Y:S02]  /*1070*/  MOV R11, RZ ;  /* 0x000000ff000b7202 */ /* 0x000fe40000000f00 */
[----:B------:R-:W-:Y:S02]  /*1080*/  MOV R45, RZ ;  /* 0x000000ff002d7202 */ /* 0x000fe40000000f00 */
[----:B------:R0:W5:Y:S04]  /*1090*/  @P5 LDG.E.EL R32, [R48.64] ;  /* 0x0000001230205981 */ /* 0x000168000c2e1900 */
[----:B------:R-:W5:Y:S04]  /*10a0*/  @P3 LDG.E.EL R11, [R50.64] ;  /* 0x00000012320b3981 */ /* 0x000f68000c2e1900 */
[----:B------:R-:W5:Y:S01]  /*10b0*/  @P2 LDG.E.EL R45, [R52.64] ;  /* 0x00000012342d2981 */ /* 0x000f62000c2e1900 */
[----:B------:R-:W-:Y:S01]  /*10c0*/  MOV R36, 0x3a4ccccd ;  /* 0x3a4ccccd00247802 */ /* 0x000fe20000000f00 */
[----:B--2---:R-:W-:-:S02]  /*10d0*/  HADD2.F32 R44, -RZ, R44.H0_H0 ;  /* 0x2000002cff2c7230 */ /* 0x004fc40000004100 */
[----:B---3--:R-:W-:Y:S02]  /*10e0*/  HADD2.F32 R9, -RZ, R9.H0_H0 ;  /* 0x20000009ff097230 */ /* 0x008fe40000004100 */
[----:B----4-:R-:W-:Y:S02]  /*10f0*/  HADD2.F32 R47, -RZ, R6.H0_H0 ;  /* 0x20000006ff2f7230 */ /* 0x010fe40000004100 */
[----:B-----5:R-:W-:Y:S02]  /*1100*/  HADD2.F32 R42, -RZ, R42.H0_H0 ;  /* 0x2000002aff2a7230 */ /* 0x020fe40000004100 */
[----:B0-----:R-:W-:Y:S02]  /*1110*/  HADD2.F32 R49, -RZ, R8.H0_H0 ;  /* 0x20000008ff317230 */ /* 0x001fe40000004100 */
[----:B------:R-:W-:Y:S01]  /*1120*/  HADD2.F32 R6, -RZ, R43.H0_H0 ;  /* 0x2000002bff067230 */ /* 0x000fe20000004100 */
[----:B------:R-:W-:Y:S02]  /*1130*/  FADD R44, R47, R44 ;  /* 0x0000002c2f2c7221 */ /* 0x000fe40000000000 */
[----:B------:R-:W-:Y:S01]  /*1140*/  FADD R43, R49, R42 ;  /* 0x0000002a312b7221 */ /* 0x000fe20000000000 */
[----:B------:R-:W-:Y:S01]  /*1150*/  HADD2.F32 R2, -RZ, R2.H0_H0 ;  /* 0x20000002ff027230 */ /* 0x000fe20000004100 */
[----:B------:R-:W-:Y:S01]  /*1160*/  FFMA R44, R9, 0.125, R44 ;  /* 0x3e000000092c7823 */ /* 0x000fe2000000002c */
[----:B------:R-:W-:-:S03]  /*1170*/  HADD2.F32 R9, -RZ, R0.H0_H0 ;  /* 0x20000000ff097230 */ /* 0x000fc60000004100 */
[----:B------:R-:W-:Y:S01]  /*1180*/  FFMA R43, R2, 0.125, R43 ;  /* 0x3e000000022b7823 */ /* 0x000fe2000000002b */
[----:B------:R-:W-:Y:S02]  /*1190*/  HADD2.F32 R2, -RZ, R41.H0_H0 ;  /* 0x20000029ff027230 */ /* 0x000fe40000004100 */
[----:B------:R-:W-:Y:S01]  /*11a0*/  HADD2.F32 R41, -RZ, R4.H0_H0 ;  /* 0x20000004ff297230 */ /* 0x000fe20000004100 */
[----:B------:R-:W-:Y:S01]  /*11b0*/  FADD R6, R6, R47 ;  /* 0x0000002f06067221 */ /* 0x000fe20000000000 */
[----:B------:R-:W0:Y:S01]  /*11c0*/  S2R R0, SR_TID.X ;  /* 0x0000000000007919 */ /* 0x000e220000002100 */
[----:B------:R-:W-:Y:S02]  /*11d0*/  HADD2.F32 R5, -RZ, R5.H0_H0 ;  /* 0x20000005ff057230 */ /* 0x000fe40000004100 */
[----:B------:R-:W-:-:S05]  /*11e0*/  HADD2.F32 R40, -RZ, R40.H0_H0 ;  /* 0x20000028ff287230 */ /* 0x000fca0000004100 */
[----:B------:R-:W-:Y:S01]  /*11f0*/  FADD R40, R9, R40 ;  /* 0x0000002809287221 */ /* 0x000fe20000000000 */
[----:B------:R-:W-:Y:S01]  /*1200*/  FFMA R13, R13, R36, 9.9999997473787516356e-06 ;  /* 0x3727c5ac0d0d7423 */ /* 0x000fe20000000024 */
[----:B------:R-:W-:-:S05]  /*1210*/  HADD2.F32 R38, -RZ, R38.H0_H0 ;  /* 0x20000026ff267230 */ /* 0x000fca0000004100 */
[----:B------:R-:W1:Y:S01]  /*1220*/  MUFU.RSQ R13, R13 ;  /* 0x0000000d000d7308 */ /* 0x000e620000001400 */
[----:B------:R-:W-:Y:S01]  /*1230*/  FADD R47, R41, R38 ;  /* 0x00000026292f7221 */ /* 0x000fe20000000000 */
[----:B------:R-:W-:Y:S01]  /*1240*/  FADD R12, R43, -R12 ;  /* 0x8000000c2b0c7221 */ /* 0x000fe20000000000 */
[----:B------:R-:W-:Y:S02]  /*1250*/  HADD2.F32 R3, -RZ, R3.H0_H0 ;  /* 0x20000003ff037230 */ /* 0x000fe40000004100 */
[----:B------:R-:W-:-:S03]  /*1260*/  HADD2.F32 R10, -RZ, R10.H0_H0 ;  /* 0x2000000aff0a7230 */ /* 0x000fc60000004100 */
[----:B------:R-:W-:Y:S01]  /*1270*/  FFMA R3, R3, 0.125, R40 ;  /* 0x3e00000003037823 */ /* 0x000fe20000000028 */
[-C--:B------:R-:W-:Y:S01]  /*1280*/  FFMA R15, R15, R36.reuse, 9.9999997473787516356e-06 ;  /* 0x3727c5ac0f0f7423 */ /* 0x080fe20000000024 */
[----:B------:R-:W-:-:S05]  /*1290*/  FFMA R17, R17, R36, 9.9999997473787516356e-06 ;  /* 0x3727c5ac11117423 */ /* 0x000fca0000000024 */
[----:B------:R-:W2:Y:S08]  /*12a0*/  MUFU.RSQ R15, R15 ;  /* 0x0000000f000f7308 */ /* 0x000eb00000001400 */
[----:B------:R-:W3:Y:S01]  /*12b0*/  MUFU.RSQ R17, R17 ;  /* 0x0000001100117308 */ /* 0x000ee20000001400 */
[----:B------:R-:W-:Y:S01]  /*12c0*/  FFMA R47, R10, 0.125, R47 ;  /* 0x3e0000000a2f7823 */ /* 0x000fe2000000002f */
[----:B------:R-:W-:Y:S01]  /*12d0*/  FADD R14, R3, -R14 ;  /* 0x8000000e030e7221 */ /* 0x000fe20000000000 */
[----:B------:R-:W-:-:S06]  /*12e0*/  FFMA R20, R20, R36, 9.9999997473787516356e-06 ;  /* 0x3727c5ac14147423 */ /* 0x000fcc0000000024 */
[----:B------:R-:W4:Y:S01]  /*12f0*/  MUFU.RSQ R20, R20 ;  /* 0x0000001400147308 */ /* 0x000f220000001400 */
[----:B------:R-:W-:Y:S01]  /*1300*/  FADD R16, R47, -R16 ;  /* 0x800000102f107221 */ /* 0x000fe20000000000 */
[----:B-1----:R-:W-:Y:S01]  /*1310*/  FMUL R12, R13, R12 ;  /* 0x0000000c0d0c7220 */ /* 0x002fe20000400000 */
[----:B------:R-:W-:Y:S02]  /*1320*/  HADD2.F32 R3, -RZ, R18.H0_H0 ;  /* 0x20000012ff037230 */ /* 0x000fe40000004100 */
[----:B------:R-:W-:Y:S01]  /*1330*/  HADD2.F32 R21, -RZ, R21.H0_H0 ;  /* 0x20000015ff157230 */ /* 0x000fe20000004100 */
[----:B--2---:R-:W-:Y:S01]  /*1340*/  FMUL R14, R15, R14 ;  /* 0x0000000e0f0e7220 */ /* 0x004fe20000400000 */
[----:B------:R-:W-:Y:S01]  /*1350*/  HADD2.F32 R13, -RZ, R22.H0_H0 ;  /* 0x20000016ff0d7230 */ /* 0x000fe20000004100 */
[----:B---3--:R-:W-:Y:S01]  /*1360*/  FMUL R17, R17, R16 ;  /* 0x0000001011117220 */ /* 0x008fe20000400000 */
[----:B------:R-:W-:Y:S01]  /*1370*/  HADD2.F32 R10, -RZ, R23.H0_H0 ;  /* 0x20000017ff0a7230 */ /* 0x000fe20000004100 */
[----:B------:R-:W-:Y:S01]  /*1380*/  FFMA R5, R5, 0.125, R6 ;  /* 0x3e00000005057823 */ /* 0x000fe20000000006 */
[----:B------:R-:W-:-:S02]  /*1390*/  HADD2.F32 R6, -RZ, R39.H0_H0 ;  /* 0x20000027ff067230 */ /* 0x000fc40000004100 */
[----:B------:R-:W-:Y:S02]  /*13a0*/  HADD2.F32 R26, -RZ, R26.H0_H0 ;  /* 0x2000001aff1a7230 */ /* 0x000fe40000004100 */
[----:B------:R-:W-:-:S05]  /*13b0*/  HADD2.F32 R8, -RZ, R27.H0_H0 ;  /* 0x2000001bff087230 */ /* 0x000fca0000004100 */
[----:B------:R-:W-:Y:S01]  /*13c0*/  FFMA R15, R21, R12, R8 ;  /* 0x0000000c150f7223 */ /* 0x000fe20000000008 */
[----:B------:R-:W-:-:S04]  /*13d0*/  FADD R29, R44, -R29 ;  /* 0x8000001d2c1d7221 */ /* 0x000fc80000000000 */
[----:B----4-:R-:W-:Y:S01]  /*13e0*/  FMUL R20, R20, R29 ;  /* 0x0000001d14147220 */ /* 0x010fe20000400000 */
[----:B------:R-:W-:Y:S02]  /*13f0*/  HADD2.F32 R30, -RZ, R30.H0_H0 ;  /* 0x2000001eff1e7230 */ /* 0x000fe40000004100 */
[----:B------:R-:W-:Y:S01]  /*1400*/  HADD2.F32 R31, -RZ, R31.H0_H0 ;  /* 0x2000001fff1f7230 */ /* 0x000fe20000004100 */
[----:B------:R-:W-:Y:S02]  /*1410*/  FFMA R20, R3, R20, R26 ;  /* 0x0000001403147223 */ /* 0x000fe4000000001a */
[----:B------:R-:W-:Y:S02]  /*1420*/  FFMA R16, R13, R14, R30 ;  /* 0x0000000e0d107223 */ /* 0x000fe4000000001e */
[----:B------:R-:W-:Y:S01]  /*1430*/  FFMA R17, R10, R17, R31 ;  /* 0x000000110a117223 */ /* 0x000fe2000000001f */
[----:B------:R-:W-:Y:S01]  /*1440*/  FADD R14, R6, R9 ;  /* 0x00000009060e7221 */ /* 0x000fe20000000000 */
[----:B------:R-:W-:-:S02]  /*1450*/  F2FP.F16.F32.PACK_AB R6, R15, R20 ;  /* 0x000000140f06723e */ /* 0x000fc400000000ff */
[----:B------:R-:W-:Y:S02]  /*1460*/  F2FP.F16.F32.PACK_AB R16, RZ, R16 ;  /* 0x00000010ff10723e */ /* 0x000fe400000000ff */
[----:B------:R-:W-:Y:S01]  /*1470*/  F2FP.F16.F32.PACK_AB R15, RZ, R17 ;  /* 0x00000011ff0f723e */ /* 0x000fe200000000ff */
[----:B------:R-:W-:Y:S01]  /*1480*/  HADD2.F32 R17, -RZ, R7.H0_H0 ;  /* 0x20000007ff117230 */ /* 0x000fe20000004100 */
[----:B0-----:R-:W-:Y:S01]  /*1490*/  LOP3.LUT R0, R0, 0x7f, RZ, 0xc0, !PT ;  /* 0x0000007f00007812 */ /* 0x001fe200078ec0ff */
[----:B------:R-:W-:Y:S01]  /*14a0*/  HADD2.F32 R19, -RZ, R19.H0_H0 ;  /* 0x20000013ff137230 */ /* 0x000fe20000004100 */
[----:B------:R-:W-:Y:S01]  /*14b0*/  PRMT R7, R16, 0x5410, R15 ;  /* 0x0000541010077816 */ /* 0x000fe2000000000f */
[----:B------:R-:W-:-:S03]  /*14c0*/  FFMA R4, R28, R36, 9.9999997473787516356e-06 ;  /* 0x3727c5ac1c047423 */ /* 0x000fc60000000024 */
[----:B------:R-:W-:Y:S01]  /*14d0*/  FFMA R19, R19, 0.125, R14 ;  /* 0x3e00000013137823 */ /* 0x000fe2000000000e */
[----:B------:R-:W-:Y:S04]  /*14e0*/  STS.64 [R0.X16], R6 ;  /* 0x0000000600007388 */ /* 0x000fe8000000ca00 */
[----:B------:R-:W-:Y:S06]  /*14f0*/  BAR.SYNC 0x0 ;  /* 0x0000000000007b1d */ /* 0x000fec0000000000 */
[-C--:B------:R-:W-:Y:S01]  /*1500*/  FFMA R35, R35, R36.reuse, 9.9999997473787516356e-06 ;  /* 0x3727c5ac23237423 */ /* 0x080fe20000000024 */
[----:B------:R-:W0:Y:S01]  /*1510*/  LDS.64 R14, [R0.X16] ;  /* 0x00000000000e7984 */ /* 0x000e22000000ca00 */
[----:B------:R-:W-:Y:S01]  /*1520*/  HADD2.F32 R24, -RZ, R24.H0_H0 ;  /* 0x20000018ff187230 */ /* 0x000fe20000004100 */
[-C--:B------:R-:W-:Y:S01]  /*1530*/  FFMA R12, R37, R36.reuse, 9.9999997473787516356e-06 ;  /* 0x3727c5ac250c7423 */ /* 0x080fe20000000024 */
[----:B------:R-:W-:-:S02]  /*1540*/  FFMA R33, R33, R36, 9.9999997473787516356e-06 ;  /* 0x3727c5ac21217423 */ /* 0x000fc40000000024 */
[----:B------:R-:W-:Y:S01]  /*1550*/  MUFU.RSQ R35, R35 ;  /* 0x0000002300237308 */ /* 0x000fe20000001400 */
[----:B------:R-:W-:Y:S01]  /*1560*/  HADD2.F32 R25, -RZ, R25.H0_H0 ;  /* 0x20000019ff197230 */ /* 0x000fe20000004100 */
[----:B------:R-:W-:-:S06]  /*1570*/  FADD R24, R24, R41 ;  /* 0x0000002918187221 */ /* 0x000fcc0000000000 */
[----:B------:R-:W1:Y:S01]  /*1580*/  MUFU.RSQ R12, R12 ;  /* 0x0000000c000c7308 */ /* 0x000e620000001400 */
[----:B------:R-:W-:Y:S01]  /*1590*/  FADD R2, R2, R49 ;  /* 0x0000003102027221 */ /* 0x000fe20000000000 */
[----:B------:R-:W-:-:S06]  /*15a0*/  FFMA R24, R25, 0.125, R24 ;  /* 0x3e00000019187823 */ /* 0x000fcc0000000018 */
[----:B------:R-:W2:Y:S08]  /*15b0*/  MUFU.RSQ R4, R4 ;  /* 0x0000000400047308 */ /* 0x000eb00000001400 */
[----:B------:R-:W3:Y:S01]  /*15c0*/  MUFU.RSQ R9, R33 ;  /* 0x0000002100097308 */ /* 0x000ee20000001400 */
[----:B------:R-:W-:Y:S01]  /*15d0*/  FFMA R2, R17, 0.125, R2 ;  /* 0x3e00000011027823 */ /* 0x000fe20000000002 */
[----:B------:R-:W-:Y:S01]  /*15e0*/  FADD R19, R19, -R32 ;  /* 0x8000002013137221 */ /* 0x000fe20000000000 */
[----:B------:R-:W-:Y:S01]  /*15f0*/  FADD R24, R24, -R11 ;  /* 0x8000000b18187221 */ /* 0x000fe20000000000 */
[----:B------:R-:W-:Y:S01]  /*1600*/  FADD R5, R5, -R34 ;  /* 0x8000002205057221 */ /* 0x000fe20000000000 */
[----:B------:R-:W-:Y:S01]  /*1610*/  FADD R2, R2, -R45 ;  /* 0x8000002d02027221 */ /* 0x000fe20000000000 */
[----:B-1----:R-:W-:Y:S01]  /*1620*/  FMUL R12, R12, R19 ;  /* 0x000000130c0c7220 */ /* 0x002fe20000400000 */
[----:B------:R-:W-:Y:S01]  /*1630*/  FMUL R24, R35, R24 ;  /* 0x0000001823187220 */ /* 0x000fe20000400000 */
[----:B------:R-:W-:Y:S01]  /*1640*/  UIMAD UR7, UR17, 0x500, UR7 ;  /* 0x00000500110778a4 */ /* 0x000fe2000f8e0207 */
[----:B--2---:R-:W-:Y:S01]  /*1650*/  FMUL R4, R4, R5 ;  /* 0x0000000504047220 */ /* 0x004fe20000400000 */
[----:B------:R-:W-:Y:S01]  /*1660*/  FFMA R12, R13, R12, R30 ;  /* 0x0000000c0d0c7223 */ /* 0x000fe2000000001e */
[----:B------:R-:W-:Y:S01]  /*1670*/  FFMA R24, R10, R24, R31 ;  /* 0x000000180a187223 */ /* 0x000fe2000000001f */
[----:B---3--:R-:W-:-:S02]  /*1680*/  FMUL R2, R9, R2 ;  /* 0x0000000209027220 */ /* 0x008fc40000400000 */
[----:B------:R-:W-:Y:S01]  /*1690*/  IMAD.U32 R5, RZ, RZ, UR7 ;  /* 0x00000007ff057e24 */ /* 0x000fe2000f8e00ff */
[----:B------:R-:W-:Y:S01]  /*16a0*/  FFMA R4, R3, R4, R26 ;  /* 0x0000000403047223 */ /* 0x000fe2000000001a */
[----:B------:R-:W-:Y:S01]  /*16b0*/  F2FP.F16.F32.PACK_AB R12, RZ, R12 ;  /* 0x0000000cff0c723e */ /* 0x000fe200000000ff */
[----:B------:R-:W-:Y:S01]  /*16c0*/  FFMA R21, R21, R2, R8 ;  /* 0x0000000215157223 */ /* 0x000fe20000000008 */
[----:B------:R-:W-:Y:S01]  /*16d0*/  F2FP.F16.F32.PACK_AB R24, RZ, R24 ;  /* 0x00000018ff18723e */ /* 0x000fe200000000ff */
[----:B------:R-:W-:Y:S01]  /*16e0*/  IMAD R46, R46, 0x500, R5 ;  /* 0x000005002e2e7824 */ /* 0x000fe200078e0205 */
[----:B------:R-:W-:Y:S02]  /*16f0*/  MOV R3, UR12 ;  /* 0x0000000c00037c02 */ /* 0x000fe40008000f00 */
[----:B------:R-:W-:Y:S02]  /*1700*/  F2FP.F16.F32.PACK_AB R4, R21, R4 ;  /* 0x000000041504723e */ /* 0x000fe400000000ff */
[----:B------:R-:W-:Y:S01]  /*1710*/  PRMT R5, R12, 0x5410, R24 ;  /* 0x000054100c057816 */ /* 0x000fe20000000018 */
[----:B------:R-:W-:Y:S01]  /*1720*/  IMAD.WIDE R2, R46, R3, c[0x0][0x198] ;  /* 0x000066002e027625 */ /* 0x000fe200078e0203 */
[----:B------:R-:W-:Y:S06]  /*1730*/  BAR.SYNC 0x0 ;  /* 0x0000000000007b1d */ /* 0x000fec0000000000 */
[----:B------:R-:W-:Y:S01]  /*1740*/  STS.64 [R0.X16], R4 ;  /* 0x0000000400007388 */ /* 0x000fe2000000ca00 */
[----:B------:R-:W-:-:S03]  /*1750*/  MOV R7, UR12 ;  /* 0x0000000c00077c02 */ /* 0x000fc60008000f00 */
[----:B------:R-:W-:Y:S06]  /*1760*/  BAR.SYNC 0x0 ;  /* 0x0000000000007b1d */ /* 0x000fec0000000000 */
[----:B0-----:R0:W-:Y:S01]  /*1770*/  @P1 STG.E.64 [R2.64], R14 ;  /* 0x0000000e02001986 */ /* 0x0011e2000c101b12 */
[----:B------:R-:W-:Y:S05]  /*1780*/  @!P0 EXIT ;  /* 0x000000000000894d */ /* 0x000fea0003800000 */
[----:B------:R-:W1:Y:S01]  /*1790*/  LDS.64 R4, [R0.X16] ;  /* 0x0000000000047984 */ /* 0x000e62000000ca00 */
[----:B0-----:R-:W-:-:S05]  /*17a0*/  IADD3 R2, R46, 0x28000, RZ ;  /* 0x000280002e027810 */ /* 0x001fca0007ffe0ff */
[----:B------:R-:W-:-:S05]  /*17b0*/  IMAD.WIDE R2, R2, R7, c[0x0][0x198] ;  /* 0x0000660002027625 */ /* 0x000fca00078e0207 */
[----:B-1----:R-:W-:Y:S01]  /*17c0*/  STG.E.64 [R2.64], R4 ;  /* 0x0000000402007986 */ /* 0x002fe2000c101b12 */
[----:B------:R-:W-:Y:S05]  /*17d0*/  EXIT ;  /* 0x000000000000794d */ /* 0x000fea0003800000 */
.L_x_0:
[----:B------:R-:W-:-:S00]  /*17e0*/  BRA `(.L_x_0) ;  /* 0xfffffff000007947 */ /* 0x000fc0000383ffff */
[----:B------:R-:W-:-:S00]  /*17f0*/  NOP ;  /* 0x0000000000007918 */ /* 0x000fc00000000000 */
        /* <DEDUP_REMOVED lines=8> */
.L_x_1:


//--------------------- .nv.global.init           --------------------------
	.section	.nv.global.init,"aw",@progbits
.nv.global.init:
	.type		_$_str,@object
	.size		_$_str,(.L_0 - _$_str)
_$_str:
        /*0000*/ 	.byte	0x5f, 0x5f, 0x43, 0x55, 0x44, 0x41, 0x5f, 0x46, 0x54, 0x5a, 0x00
.L_0:


//--------------------- .nv.shared.triton__0d1d2d3d4d5d6d7d8910de11 --------------------------
	.section	.nv.shared.triton__0d1d2d3d4d5d6d7d8910de11,"aw",@nobits
	.align	16
